//
// Generated by NVIDIA NVVM Compiler
//
// Compiler Build ID: CL-36424714
// Cuda compilation tools, release 13.0, V13.0.88
// Based on NVVM 20.0.0
//

.version 9.0
.target sm_100
.address_size 64

	// .globl	_Z13convolution2DPiS_S_ii

.visible .entry _Z13convolution2DPiS_S_ii(
	.param .u64 .ptr .align 1 _Z13convolution2DPiS_S_ii_param_0,
	.param .u64 .ptr .align 1 _Z13convolution2DPiS_S_ii_param_1,
	.param .u64 .ptr .align 1 _Z13convolution2DPiS_S_ii_param_2,
	.param .u32 _Z13convolution2DPiS_S_ii_param_3,
	.param .u32 _Z13convolution2DPiS_S_ii_param_4
)
{
	.reg .pred 	%p<33>;
	.reg .b32 	%r<96>;
	.reg .b64 	%rd<39>;

	ld.param.u64 	%rd8, [_Z13convolution2DPiS_S_ii_param_0];
	ld.param.u64 	%rd9, [_Z13convolution2DPiS_S_ii_param_1];
	ld.param.u64 	%rd7, [_Z13convolution2DPiS_S_ii_param_2];
	ld.param.u32 	%r36, [_Z13convolution2DPiS_S_ii_param_3];
	ld.param.u32 	%r37, [_Z13convolution2DPiS_S_ii_param_4];
	cvta.to.global.u64 	%rd1, %rd9;
	cvta.to.global.u64 	%rd2, %rd8;
	mov.u32 	%r39, %ctaid.y;
	mov.u32 	%r40, %ntid.y;
	mov.u32 	%r41, %tid.y;
	mad.lo.s32 	%r1, %r39, %r40, %r41;
	mov.u32 	%r42, %ctaid.x;
	mov.u32 	%r43, %ntid.x;
	mov.u32 	%r44, %tid.x;
	mad.lo.s32 	%r2, %r42, %r43, %r44;
	shr.u32 	%r45, %r37, 31;
	add.s32 	%r46, %r37, %r45;
	shr.s32 	%r3, %r46, 1;
	sub.s32 	%r4, %r2, %r3;
	setp.lt.s32 	%p2, %r37, 1;
	mov.b32 	%r86, 0;
	@%p2 bra 	$L__BB0_29;
	and.b32  	%r5, %r37, 3;
	and.b32  	%r6, %r37, 2147483644;
	sub.s32 	%r7, %r1, %r3;
	mov.b32 	%r81, 0;
	cvt.s64.s32 	%rd27, %r4;
	mov.u32 	%r86, %r81;
$L__BB0_2:
	setp.lt.u32 	%p3, %r37, 4;
	add.s32 	%r50, %r81, %r7;
	setp.lt.s32 	%p4, %r50, 0;
	setp.ge.s32 	%p5, %r50, %r36;
	or.pred  	%p1, %p4, %p5;
	mul.lo.s32 	%r10, %r50, %r36;
	mul.lo.s32 	%r11, %r81, %r37;
	mov.b32 	%r90, 0;
	@%p3 bra 	$L__BB0_17;
	mov.b32 	%r83, 0;
$L__BB0_4:
	@%p1 bra 	$L__BB0_7;
	add.s32 	%r14, %r83, %r4;
	setp.lt.s32 	%p6, %r14, 0;
	setp.ge.s32 	%p7, %r14, %r36;
	or.pred  	%p8, %p6, %p7;
	@%p8 bra 	$L__BB0_7;
	add.s32 	%r52, %r14, %r10;
	mul.wide.s32 	%rd10, %r52, 4;
	add.s64 	%rd11, %rd2, %rd10;
	ld.global.u32 	%r53, [%rd11];
	add.s32 	%r54, %r83, %r11;
	mul.wide.u32 	%rd12, %r54, 4;
	add.s64 	%rd13, %rd1, %rd12;
	ld.global.u32 	%r55, [%rd13];
	mad.lo.s32 	%r86, %r55, %r53, %r86;
$L__BB0_7:
	cvt.s64.s32 	%rd15, %r83;
	cvt.s64.s32 	%rd16, %r10;
	add.s64 	%rd17, %rd15, %rd27;
	add.s64 	%rd18, %rd17, %rd16;
	shl.b64 	%rd19, %rd18, 2;
	add.s64 	%rd3, %rd2, %rd19;
	cvt.u64.u32 	%rd20, %r11;
	add.s64 	%rd21, %rd15, %rd20;
	shl.b64 	%rd22, %rd21, 2;
	add.s64 	%rd4, %rd1, %rd22;
	@%p1 bra 	$L__BB0_10;
	add.s32 	%r56, %r83, %r4;
	add.s32 	%r57, %r56, 1;
	setp.lt.s32 	%p9, %r57, 0;
	setp.ge.s32 	%p10, %r57, %r36;
	or.pred  	%p11, %p9, %p10;
	@%p11 bra 	$L__BB0_10;
	ld.global.u32 	%r58, [%rd3+4];
	ld.global.u32 	%r59, [%rd4+4];
	mad.lo.s32 	%r86, %r59, %r58, %r86;
$L__BB0_10:
	@%p1 bra 	$L__BB0_13;
	add.s32 	%r60, %r83, %r4;
	add.s32 	%r61, %r60, 2;
	setp.lt.s32 	%p12, %r61, 0;
	setp.ge.s32 	%p13, %r61, %r36;
	or.pred  	%p14, %p12, %p13;
	@%p14 bra 	$L__BB0_13;
	ld.global.u32 	%r62, [%rd3+8];
	ld.global.u32 	%r63, [%rd4+8];
	mad.lo.s32 	%r86, %r63, %r62, %r86;
$L__BB0_13:
	@%p1 bra 	$L__BB0_16;
	add.s32 	%r64, %r83, %r4;
	add.s32 	%r65, %r64, 3;
	setp.lt.s32 	%p15, %r65, 0;
	setp.ge.s32 	%p16, %r65, %r36;
	or.pred  	%p17, %p15, %p16;
	@%p17 bra 	$L__BB0_16;
	ld.global.u32 	%r66, [%rd3+12];
	ld.global.u32 	%r67, [%rd4+12];
	mad.lo.s32 	%r86, %r67, %r66, %r86;
$L__BB0_16:
	add.s32 	%r83, %r83, 4;
	setp.ne.s32 	%p18, %r83, %r6;
	mov.u32 	%r90, %r6;
	@%p18 bra 	$L__BB0_4;
$L__BB0_17:
	setp.eq.s32 	%p19, %r5, 0;
	@%p19 bra 	$L__BB0_28;
	@%p1 bra 	$L__BB0_21;
	add.s32 	%r27, %r90, %r4;
	setp.lt.s32 	%p20, %r27, 0;
	setp.ge.s32 	%p21, %r27, %r36;
	or.pred  	%p22, %p20, %p21;
	@%p22 bra 	$L__BB0_21;
	add.s32 	%r68, %r27, %r10;
	mul.wide.s32 	%rd23, %r68, 4;
	add.s64 	%rd24, %rd2, %rd23;
	ld.global.u32 	%r69, [%rd24];
	add.s32 	%r70, %r90, %r11;
	mul.wide.u32 	%rd25, %r70, 4;
	add.s64 	%rd26, %rd1, %rd25;
	ld.global.u32 	%r71, [%rd26];
	mad.lo.s32 	%r86, %r71, %r69, %r86;
$L__BB0_21:
	setp.eq.s32 	%p23, %r5, 1;
	@%p23 bra 	$L__BB0_28;
	cvt.u64.u32 	%rd28, %r90;
	cvt.s64.s32 	%rd29, %r10;
	add.s64 	%rd30, %rd28, %rd27;
	add.s64 	%rd31, %rd30, %rd29;
	shl.b64 	%rd32, %rd31, 2;
	add.s64 	%rd5, %rd2, %rd32;
	cvt.u64.u32 	%rd33, %r11;
	add.s64 	%rd34, %rd28, %rd33;
	shl.b64 	%rd35, %rd34, 2;
	add.s64 	%rd6, %rd1, %rd35;
	@%p1 bra 	$L__BB0_25;
	add.s32 	%r72, %r90, %r4;
	add.s32 	%r73, %r72, 1;
	setp.lt.s32 	%p24, %r73, 0;
	setp.ge.s32 	%p25, %r73, %r36;
	or.pred  	%p26, %p24, %p25;
	@%p26 bra 	$L__BB0_25;
	ld.global.u32 	%r74, [%rd5+4];
	ld.global.u32 	%r75, [%rd6+4];
	mad.lo.s32 	%r86, %r75, %r74, %r86;
$L__BB0_25:
	setp.eq.s32 	%p27, %r5, 2;
	or.pred  	%p28, %p27, %p1;
	@%p28 bra 	$L__BB0_28;
	add.s32 	%r76, %r90, %r4;
	add.s32 	%r77, %r76, 2;
	setp.lt.s32 	%p29, %r77, 0;
	setp.ge.s32 	%p30, %r77, %r36;
	or.pred  	%p31, %p29, %p30;
	@%p31 bra 	$L__BB0_28;
	ld.global.u32 	%r78, [%rd5+8];
	ld.global.u32 	%r79, [%rd6+8];
	mad.lo.s32 	%r86, %r79, %r78, %r86;
$L__BB0_28:
	add.s32 	%r81, %r81, 1;
	setp.ne.s32 	%p32, %r81, %r37;
	@%p32 bra 	$L__BB0_2;
$L__BB0_29:
	cvta.to.global.u64 	%rd36, %rd7;
	mad.lo.s32 	%r80, %r36, %r1, %r2;
	mul.wide.s32 	%rd37, %r80, 4;
	add.s64 	%rd38, %rd36, %rd37;
	st.global.u32 	[%rd38], %r86;
	ret;

}


// ===== COMPILED SASS (sm_100) =====

	.target	sm_100

	.elftype	@"ET_EXEC"


//--------------------- .note.nv.tkinfo           --------------------------
	.section	.note.nv.tkinfo,"",@"SHT_NOTE"
	.sectionflags	@"SHF_NOTE_NV_TKINFO"
	.tkinfo
        /*0018*/ 	.word	0x00000002
        /*0030*/ 	.string	""
        /*0030*/ 	.string	"ptxas"
        /*0030*/ 	.string	"Cuda compilation tools, release 13.0, V13.0.88"
        /*0030*/ 	.string	"Build cuda_13.0.r13.0/compiler.36424714_0"
        /*0030*/ 	.string	"-arch sm_100 -m 64 "



//--------------------- .note.nv.cuinfo           --------------------------
	.section	.note.nv.cuinfo,"",@"SHT_NOTE"
	.sectionflags	@"SHF_NOTE_NV_CUINFO"
        /*0018*/ 	.short	0x0002
        /*001a*/ 	.short	0x0064
        /*001c*/ 	.short	0x0082
	.zero		2


//--------------------- .nv.info                  --------------------------
	.section	.nv.info,"",@"SHT_CUDA_INFO"
	.align	4


	//----- nvinfo : EIATTR_REGCOUNT
	.align		4
        /*0000*/ 	.byte	0x04, 0x2f
        /*0002*/ 	.short	(.L_1 - .L_0)
	.align		4
.L_0:
        /*0004*/ 	.word	index@(_Z13convolution2DPiS_S_ii)
        /*0008*/ 	.word	0x0000001e


	//----- nvinfo : EIATTR_FRAME_SIZE
	.align		4
.L_1:
        /*000c*/ 	.byte	0x04, 0x11
        /*000e*/ 	.short	(.L_3 - .L_2)
	.align		4
.L_2:
        /*0010*/ 	.word	index@(_Z13convolution2DPiS_S_ii)
        /*0014*/ 	.word	0x00000000


	//----- nvinfo : EIATTR_MIN_STACK_SIZE
	.align		4
.L_3:
        /*0018*/ 	.byte	0x04, 0x12
        /*001a*/ 	.short	(.L_5 - .L_4)
	.align		4
.L_4:
        /*001c*/ 	.word	index@(_Z13convolution2DPiS_S_ii)
        /*0020*/ 	.word	0x00000000
.L_5:


//--------------------- .nv.compat                --------------------------
	.section	.nv.compat,"",@"SHT_CUDA_COMPAT_INFO"
	.align	4
        /*0000*/ 	.byte	0x02, 0x09, 0x00, 0x00, 0x02, 0x02, 0x01, 0x00, 0x02, 0x05, 0x05, 0x00, 0x03, 0x07, 0x01, 0x01
        /*0010*/ 	.byte	0x02, 0x03, 0x00, 0x00, 0x02, 0x06, 0x01, 0x00, 0x04, 0x0b, 0x08, 0x00, 0x09, 0x00, 0x00, 0x00
        /*0020*/ 	.byte	0x00, 0x00, 0x00, 0x00


//--------------------- .nv.info._Z13convolution2DPiS_S_ii --------------------------
	.section	.nv.info._Z13convolution2DPiS_S_ii,"",@"SHT_CUDA_INFO"
	.sectionflags	@""
	.align	4


	//----- nvinfo : EIATTR_CUDA_API_VERSION
	.align		4
        /*0000*/ 	.byte	0x04, 0x37
        /*0002*/ 	.short	(.L_7 - .L_6)
.L_6:
        /*0004*/ 	.word	0x00000082


	//----- nvinfo : EIATTR_KPARAM_INFO
	.align		4
.L_7:
        /*0008*/ 	.byte	0x04, 0x17
        /*000a*/ 	.short	(.L_9 - .L_8)
.L_8:
        /*000c*/ 	.word	0x00000000
        /*0010*/ 	.short	0x0004
        /*0012*/ 	.short	0x001c
        /*0014*/ 	.byte	0x00, 0xf0, 0x11, 0x00


	//----- nvinfo : EIATTR_KPARAM_INFO
	.align		4
.L_9:
        /*0018*/ 	.byte	0x04, 0x17
        /*001a*/ 	.short	(.L_11 - .L_10)
.L_10:
        /*001c*/ 	.word	0x00000000
        /*0020*/ 	.short	0x0003
        /*0022*/ 	.short	0x0018
        /*0024*/ 	.byte	0x00, 0xf0, 0x11, 0x00


	//----- nvinfo : EIATTR_KPARAM_INFO
	.align		4
.L_11:
        /*0028*/ 	.byte	0x04, 0x17
        /*002a*/ 	.short	(.L_13 - .L_12)
.L_12:
        /*002c*/ 	.word	0x00000000
        /*0030*/ 	.short	0x0002
        /*0032*/ 	.short	0x0010
        /*0034*/ 	.byte	0x00, 0xf5, 0x21, 0x00


	//----- nvinfo : EIATTR_KPARAM_INFO
	.align		4
.L_13:
        /*0038*/ 	.byte	0x04, 0x17
        /*003a*/ 	.short	(.L_15 - .L_14)
.L_14:
        /*003c*/ 	.word	0x00000000
        /*0040*/ 	.short	0x0001
        /*0042*/ 	.short	0x0008
        /*0044*/ 	.byte	0x00, 0xf5, 0x21, 0x00


	//----- nvinfo : EIATTR_KPARAM_INFO
	.align		4
.L_15:
        /*0048*/ 	.byte	0x04, 0x17
        /*004a*/ 	.short	(.L_17 - .L_16)
.L_16:
        /*004c*/ 	.word	0x00000000
        /*0050*/ 	.short	0x0000
        /*0052*/ 	.short	0x0000
        /*0054*/ 	.byte	0x00, 0xf5, 0x21, 0x00


	//----- nvinfo : EIATTR_SPARSE_MMA_MASK
	.align		4
.L_17:
        /*0058*/ 	.byte	0x03, 0x50
        /*005a*/ 	.short	0x0000


	//----- nvinfo : EIATTR_MAXREG_COUNT
	.align		4
        /*005c*/ 	.byte	0x03, 0x1b
        /*005e*/ 	.short	0x00ff


	//----- nvinfo : EIATTR_MERCURY_ISA_VERSION
	.align		4
        /*0060*/ 	.byte	0x03, 0x5f
        /*0062*/ 	.short	0x0101


	//----- nvinfo : EIATTR_VRC_CTA_INIT_COUNT
	.align		4
        /*0064*/ 	.byte	0x02, 0x4a
	.zero		1
	.zero		1


	//----- nvinfo : EIATTR_EXIT_INSTR_OFFSETS
	.align		4
        /*0068*/ 	.byte	0x04, 0x1c
        /*006a*/ 	.short	(.L_19 - .L_18)


	//   ....[0]....
.L_18:
        /*006c*/ 	.word	0x000008d0


	//----- nvinfo : EIATTR_CRS_STACK_SIZE
	.align		4
.L_19:
        /*0070*/ 	.byte	0x04, 0x1e
        /*0072*/ 	.short	(.L_21 - .L_20)
.L_20:
        /*0074*/ 	.word	0x00000000


	//----- nvinfo : EIATTR_CBANK_PARAM_SIZE
	.align		4
.L_21:
        /*0078*/ 	.byte	0x03, 0x19
        /*007a*/ 	.short	0x0020


	//----- nvinfo : EIATTR_PARAM_CBANK
	.align		4
        /*007c*/ 	.byte	0x04, 0x0a
        /*007e*/ 	.short	(.L_23 - .L_22)
	.align		4
.L_22:
        /*0080*/ 	.word	index@(.nv.constant0._Z13convolution2DPiS_S_ii)
        /*0084*/ 	.short	0x0380
        /*0086*/ 	.short	0x0020


	//----- nvinfo : EIATTR_SW_WAR
	.align		4
.L_23:
        /*0088*/ 	.byte	0x04, 0x36
        /*008a*/ 	.short	(.L_25 - .L_24)
.L_24:
        /*008c*/ 	.word	0x00000008
.L_25:


//--------------------- .nv.callgraph             --------------------------
	.section	.nv.callgraph,"",@"SHT_CUDA_CALLGRAPH"
	.align	4
	.sectionentsize	8
	.align		4
        /*0000*/ 	.word	0x00000000
	.align		4
        /*0004*/ 	.word	0xffffffff
	.align		4
        /*0008*/ 	.word	0x00000000
	.align		4
        /*000c*/ 	.word	0xfffffffe
	.align		4
        /*0010*/ 	.word	0x00000000
	.align		4
        /*0014*/ 	.word	0xfffffffd
	.align		4
        /*0018*/ 	.word	0x00000000
	.align		4
        /*001c*/ 	.word	0xfffffffc


//--------------------- .text._Z13convolution2DPiS_S_ii --------------------------
	.section	.text._Z13convolution2DPiS_S_ii,"ax",@progbits
	.align	128
        .global         _Z13convolution2DPiS_S_ii
        .type           _Z13convolution2DPiS_S_ii,@function
        .size           _Z13convolution2DPiS_S_ii,(.L_x_10 - _Z13convolution2DPiS_S_ii)
        .other          _Z13convolution2DPiS_S_ii,@"STO_CUDA_ENTRY STV_DEFAULT"
_Z13convolution2DPiS_S_ii:
.text._Z13convolution2DPiS_S_ii:
[----:B------:R-:W-:Y:S08]  /*0000*/  LDC R1, c[0x0][0x37c] ;  /* 0x0000df00ff017b82 */ /* 0x000ff00000000800 */
[----:B------:R-:W0:Y:S01]  /*0010*/  LDC R17, c[0x0][0x39c] ;  /* 0x0000e700ff117b82 */ /* 0x000e220000000800 */
[----:B------:R-:W1:Y:S01]  /*0020*/  S2R R3, SR_TID.Y ;  /* 0x0000000000037919 */ /* 0x000e620000002200 */
[----:B------:R-:W2:Y:S01]  /*0030*/  LDCU.64 UR8, c[0x0][0x358] ;  /* 0x00006b00ff0877ac */ /* 0x000ea20008000a00 */
[----:B------:R-:W-:Y:S01]  /*0040*/  IMAD.MOV.U32 R14, RZ, RZ, RZ ;  /* 0x000000ffff0e7224 */ /* 0x000fe200078e00ff */
[----:B------:R-:W3:Y:S04]  /*0050*/  S2R R2, SR_TID.X ;  /* 0x0000000000027919 */ /* 0x000ee80000002100 */
[----:B------:R-:W1:Y:S08]  /*0060*/  LDC R0, c[0x0][0x364] ;  /* 0x0000d900ff007b82 */ /* 0x000e700000000800 */
[----:B------:R-:W1:Y:S08]  /*0070*/  S2UR UR4, SR_CTAID.Y ;  /* 0x00000000000479c3 */ /* 0x000e700000002600 */
[----:B------:R-:W3:Y:S01]  /*0080*/  S2UR UR5, SR_CTAID.X ;  /* 0x00000000000579c3 */ /* 0x000ee20000002500 */
[----:B0-----:R-:W-:-:S07]  /*0090*/  ISETP.GE.AND P0, PT, R17, 0x1, PT ;  /* 0x000000011100780c */ /* 0x001fce0003f06270 */
[----:B------:R-:W3:Y:S01]  /*00a0*/  LDC R15, c[0x0][0x360] ;  /* 0x0000d800ff0f7b82 */ /* 0x000ee20000000800 */
[----:B-1----:R-:W-:Y:S02]  /*00b0*/  IMAD R0, R0, UR4, R3 ;  /* 0x0000000400007c24 */ /* 0x002fe4000f8e0203 */
[----:B---3--:R-:W-:-:S03]  /*00c0*/  IMAD R15, R15, UR5, R2 ;  /* 0x000000050f0f7c24 */ /* 0x008fc6000f8e0202 */
[----:B--2---:R-:W-:Y:S05]  /*00d0*/  @!P0 BRA `(.L_x_0) ;  /* 0x0000000400e88947 */ /* 0x004fea0003800000 */
[C---:B------:R-:W-:Y:S01]  /*00e0*/  LEA.HI R2, R17.reuse, R17, RZ, 0x1 ;  /* 0x0000001111027211 */ /* 0x040fe200078f08ff */
[----:B------:R-:W-:Y:S01]  /*00f0*/  IMAD.MOV.U32 R14, RZ, RZ, RZ ;  /* 0x000000ffff0e7224 */ /* 0x000fe200078e00ff */
[C---:B------:R-:W-:Y:S01]  /*0100*/  LOP3.LUT R20, R17.reuse, 0x3, RZ, 0xc0, !PT ;  /* 0x0000000311147812 */ /* 0x040fe200078ec0ff */
[----:B------:R-:W-:Y:S01]  /*0110*/  UMOV UR4, URZ ;  /* 0x000000ff00047c82 */ /* 0x000fe20008000000 */
[----:B------:R-:W-:Y:S02]  /*0120*/  SHF.R.S32.HI R2, RZ, 0x1, R2 ;  /* 0x00000001ff027819 */ /* 0x000fe40000011402 */
[----:B------:R-:W-:-:S03]  /*0130*/  LOP3.LUT R17, R17, 0x7ffffffc, RZ, 0xc0, !PT ;  /* 0x7ffffffc11117812 */ /* 0x000fc600078ec0ff */
[--C-:B------:R-:W-:Y:S02]  /*0140*/  IMAD.IADD R16, R15, 0x1, -R2.reuse ;  /* 0x000000010f107824 */ /* 0x100fe400078e0a02 */
[----:B------:R-:W-:-:S03]  /*0150*/  IMAD.IADD R18, R0, 0x1, -R2 ;  /* 0x0000000100127824 */ /* 0x000fc600078e0a02 */
[----:B------:R-:W-:-:S07]  /*0160*/  SHF.R.S32.HI R19, RZ, 0x1f, R16 ;  /* 0x0000001fff137819 */ /* 0x000fce0000011410 */
.L_x_8:
[----:B0-----:R-:W0:Y:S01]  /*0170*/  LDCU.64 UR6, c[0x0][0x398] ;  /* 0x00007300ff0677ac */ /* 0x001e220008000a00 */
[----:B------:R-:W-:Y:S02]  /*0180*/  VIADD R21, R18, UR4 ;  /* 0x0000000412157c36 */ /* 0x000fe40008000000 */
[----:B------:R-:W-:Y:S01]  /*0190*/  IMAD.MOV.U32 R7, RZ, RZ, RZ ;  /* 0x000000ffff077224 */ /* 0x000fe200078e00ff */
[----:B0-----:R-:W-:Y:S02]  /*01a0*/  UISETP.GE.U32.AND UP0, UPT, UR7, 0x4, UPT ;  /* 0x000000040700788c */ /* 0x001fe4000bf06070 */
[C---:B------:R-:W-:Y:S01]  /*01b0*/  ISETP.GE.AND P0, PT, R21.reuse, UR6, PT ;  /* 0x0000000615007c0c */ /* 0x040fe2000bf06270 */
[----:B------:R-:W-:Y:S02]  /*01c0*/  UIMAD UR5, UR4, UR7, URZ ;  /* 0x00000007040572a4 */ /* 0x000fe4000f8e02ff */
[----:B------:R-:W-:Y:S01]  /*01d0*/  UIADD3 UR4, UPT, UPT, UR4, 0x1, URZ ;  /* 0x0000000104047890 */ /* 0x000fe2000fffe0ff */
[C---:B------:R-:W-:Y:S01]  /*01e0*/  ISETP.LT.OR P0, PT, R21.reuse, RZ, P0 ;  /* 0x000000ff1500720c */ /* 0x040fe20000701670 */
[----:B------:R-:W-:-:S02]  /*01f0*/  IMAD R21, R21, UR6, RZ ;  /* 0x0000000615157c24 */ /* 0x000fc4000f8e02ff */
[----:B------:R-:W-:Y:S01]  /*0200*/  UISETP.NE.AND UP1, UPT, UR4, UR7, UPT ;  /* 0x000000070400728c */ /* 0x000fe2000bf25270 */
[----:B--2---:R-:W-:Y:S10]  /*0210*/  BRA.U !UP0, `(.L_x_1) ;  /* 0x0000000108dc7547 */ /* 0x004ff4000b800000 */
[----:B------:R-:W0:Y:S01]  /*0220*/  LDC.64 R2, c[0x0][0x380] ;  /* 0x0000e000ff027b82 */ /* 0x000e220000000a00 */
[----:B------:R-:W-:Y:S01]  /*0230*/  IMAD.MOV.U32 R23, RZ, RZ, RZ ;  /* 0x000000ffff177224 */ /* 0x000fe200078e00ff */
[----:B------:R-:W1:Y:S06]  /*0240*/  LDCU UR6, c[0x0][0x398] ;  /* 0x00007300ff0677ac */ /* 0x000e6c0008000800 */
[----:B------:R-:W2:Y:S08]  /*0250*/  LDC.64 R4, c[0x0][0x388] ;  /* 0x0000e200ff047b82 */ /* 0x000eb00000000a00 */
[----:B------:R-:W3:Y:S08]  /*0260*/  LDC.64 R6, c[0x0][0x380] ;  /* 0x0000e000ff067b82 */ /* 0x000ef00000000a00 */
[----:B-1----:R-:W4:Y:S02]  /*0270*/  LDC.64 R8, c[0x0][0x388] ;  /* 0x0000e200ff087b82 */ /* 0x002f240000000a00 */
.L_x_4:
[----:B------:R-:W-:Y:S01]  /*0280*/  IADD3 R22, PT, PT, R23, 0x1, R16 ;  /* 0x0000000117167810 */ /* 0x000fe20007ffe010 */
[----:B------:R-:W-:Y:S03]  /*0290*/  BSSY.RECONVERGENT B0, `(.L_x_2) ;  /* 0x000000e000007945 */ /* 0x000fe60003800200 */
[----:B------:R-:W-:Y:S01]  /*02a0*/  ISETP.GE.AND P2, PT, R22, UR6, PT ;  /* 0x0000000616007c0c */ /* 0x000fe2000bf46270 */
[----:B------:R-:W-:-:S12]  /*02b0*/  @P0 BRA `(.L_x_3) ;  /* 0x00000000002c0947 */ /* 0x000fd80003800000 */
[----:B------:R-:W-:-:S05]  /*02c0*/  IMAD.IADD R10, R16, 0x1, R23 ;  /* 0x00000001100a7824 */ /* 0x000fca00078e0217 */
[----:B------:R-:W-:-:S04]  /*02d0*/  ISETP.GE.AND P1, PT, R10, UR6, PT ;  /* 0x000000060a007c0c */ /* 0x000fc8000bf26270 */
[----:B------:R-:W-:-:S13]  /*02e0*/  ISETP.LT.OR P1, PT, R10, RZ, P1 ;  /* 0x000000ff0a00720c */ /* 0x000fda0000f21670 */
[----:B------:R-:W-:Y:S05]  /*02f0*/  @P1 BRA `(.L_x_3) ;  /* 0x00000000001c1947 */ /* 0x000fea0003800000 */
[----:B------:R-:W-:Y:S02]  /*0300*/  IMAD.IADD R11, R21, 0x1, R10 ;  /* 0x00000001150b7824 */ /* 0x000fe400078e020a */
[----:B------:R-:W-:Y:S02]  /*0310*/  VIADD R13, R23, UR5 ;  /* 0x00000005170d7c36 */ /* 0x000fe40008000000 */
[----:B0-----:R-:W-:-:S04]  /*0320*/  IMAD.WIDE R10, R11, 0x4, R2 ;  /* 0x000000040b0a7825 */ /* 0x001fc800078e0202 */
[----:B--2---:R-:W-:Y:S02]  /*0330*/  IMAD.WIDE.U32 R12, R13, 0x4, R4 ;  /* 0x000000040d0c7825 */ /* 0x004fe400078e0004 */
[----:B------:R-:W2:Y:S04]  /*0340*/  LDG.E R11, desc[UR8][R10.64] ;  /* 0x000000080a0b7981 */ /* 0x000ea8000c1e1900 */
[----:B------:R-:W2:Y:S02]  /*0350*/  LDG.E R12, desc[UR8][R12.64] ;  /* 0x000000080c0c7981 */ /* 0x000ea4000c1e1900 */
[----:B--2---:R-:W-:-:S07]  /*0360*/  IMAD R14, R11, R12, R14 ;  /* 0x0000000c0b0e7224 */ /* 0x004fce00078e020e */
.L_x_3:
[----:B------:R-:W-:Y:S05]  /*0370*/  BSYNC.RECONVERGENT B0 ;  /* 0x0000000000007941 */ /* 0x000fea0003800200 */
.L_x_2:
[----:B------:R-:W-:Y:S02]  /*0380*/  ISETP.LT.OR P1, PT, R22, RZ, P2 ;  /* 0x000000ff1600720c */ /* 0x000fe40001721670 */
[----:B------:R-:W-:Y:S02]  /*0390*/  SHF.R.S32.HI R10, RZ, 0x1f, R23 ;  /* 0x0000001fff0a7819 */ /* 0x000fe40000011417 */
[----:B------:R-:W-:Y:S02]  /*03a0*/  IADD3 R13, P2, PT, R23, UR5, RZ ;  /* 0x00000005170d7c10 */ /* 0x000fe4000ff5e0ff */
[----:B------:R-:W-:Y:S02]  /*03b0*/  SHF.R.S32.HI R11, RZ, 0x1f, R21 ;  /* 0x0000001fff0b7819 */ /* 0x000fe40000011415 */
[----:B------:R-:W-:Y:S01]  /*03c0*/  IADD3 R24, P3, P4, R21, R23, R16 ;  /* 0x0000001715187210 */ /* 0x000fe20007c7e010 */
[----:B------:R-:W-:Y:S01]  /*03d0*/  IMAD.X R22, RZ, RZ, R10, P2 ;  /* 0x000000ffff167224 */ /* 0x000fe200010e060a */
[----:B------:R-:W-:-:S02]  /*03e0*/  PLOP3.LUT P1, PT, P0, P1, PT, 0xf8, 0x8f ;  /* 0x00000000008f781c */ /* 0x000fc40000723f70 */
[----:B------:R-:W-:Y:S02]  /*03f0*/  IADD3.X R11, PT, PT, R11, R10, R19, P3, P4 ;  /* 0x0000000a0b0b7210 */ /* 0x000fe40001fe8413 */
[C---:B---3--:R-:W-:Y:S02]  /*0400*/  LEA R10, P2, R24.reuse, R6, 0x2 ;  /* 0x00000006180a7211 */ /* 0x048fe400078410ff */
[C---:B----4-:R-:W-:Y:S02]  /*0410*/  LEA R12, P3, R13.reuse, R8, 0x2 ;  /* 0x000000080d0c7211 */ /* 0x050fe400078610ff */
[----:B------:R-:W-:Y:S02]  /*0420*/  LEA.HI.X R11, R24, R7, R11, 0x2, P2 ;  /* 0x00000007180b7211 */ /* 0x000fe400010f140b */
[----:B------:R-:W-:-:S03]  /*0430*/  LEA.HI.X R13, R13, R9, R22, 0x2, P3 ;  /* 0x000000090d0d7211 */ /* 0x000fc600018f1416 */
[----:B------:R-:W3:Y:S04]  /*0440*/  @!P1 LDG.E R25, desc[UR8][R10.64+0x4] ;  /* 0x000004080a199981 */ /* 0x000ee8000c1e1900 */
[----:B------:R-:W3:Y:S01]  /*0450*/  @!P1 LDG.E R22, desc[UR8][R12.64+0x4] ;  /* 0x000004080c169981 */ /* 0x000ee2000c1e1900 */
[----:B------:R-:W-:-:S04]  /*0460*/  IADD3 R24, PT, PT, R23, 0x2, R16 ;  /* 0x0000000217187810 */ /* 0x000fc80007ffe010 */
[----:B------:R-:W-:-:S04]  /*0470*/  ISETP.GE.AND P2, PT, R24, UR6, PT ;  /* 0x0000000618007c0c */ /* 0x000fc8000bf46270 */
[----:B------:R-:W-:Y:S02]  /*0480*/  ISETP.LT.OR P2, PT, R24, RZ, P2 ;  /* 0x000000ff1800720c */ /* 0x000fe40001741670 */
[----:B------:R-:W-:Y:S02]  /*0490*/  IADD3 R24, PT, PT, R23, 0x3, R16 ;  /* 0x0000000317187810 */ /* 0x000fe40007ffe010 */
[----:B------:R-:W-:Y:S02]  /*04a0*/  PLOP3.LUT P2, PT, P0, P2, PT, 0xf8, 0x8f ;  /* 0x00000000008f781c */ /* 0x000fe40000745f70 */
[----:B------:R-:W-:-:S04]  /*04b0*/  ISETP.GE.AND P3, PT, R24, UR6, PT ;  /* 0x0000000618007c0c */ /* 0x000fc8000bf66270 */
[----:B------:R-:W-:-:S04]  /*04c0*/  ISETP.LT.OR P3, PT, R24, RZ, P3 ;  /* 0x000000ff1800720c */ /* 0x000fc80001f61670 */
[----:B------:R-:W-:-:S13]  /*04d0*/  PLOP3.LUT P3, PT, P0, P3, PT, 0xf8, 0x8f ;  /* 0x00000000008f781c */ /* 0x000fda0000767f70 */
[----:B------:R-:W4:Y:S04]  /*04e0*/  @!P3 LDG.E R27, desc[UR8][R10.64+0xc] ;  /* 0x00000c080a1bb981 */ /* 0x000f28000c1e1900 */
[----:B------:R-:W4:Y:S01]  /*04f0*/  @!P3 LDG.E R24, desc[UR8][R12.64+0xc] ;  /* 0x00000c080c18b981 */ /* 0x000f22000c1e1900 */
[----:B---3--:R-:W-:-:S03]  /*0500*/  @!P1 IMAD R14, R25, R22, R14 ;  /* 0x00000016190e9224 */ /* 0x008fc600078e020e */
[----:B------:R-:W3:Y:S04]  /*0510*/  @!P2 LDG.E R25, desc[UR8][R10.64+0x8] ;  /* 0x000008080a19a981 */ /* 0x000ee8000c1e1900 */
[----:B------:R-:W3:Y:S01]  /*0520*/  @!P2 LDG.E R22, desc[UR8][R12.64+0x8] ;  /* 0x000008080c16a981 */ /* 0x000ee2000c1e1900 */
[----:B------:R-:W-:-:S05]  /*0530*/  VIADD R23, R23, 0x4 ;  /* 0x0000000417177836 */ /* 0x000fca0000000000 */
[----:B------:R-:W-:Y:S01]  /*0540*/  ISETP.NE.AND P1, PT, R23, R17, PT ;  /* 0x000000111700720c */ /* 0x000fe20003f25270 */
[----:B---3--:R-:W-:-:S04]  /*0550*/  @!P2 IMAD R14, R25, R22, R14 ;  /* 0x00000016190ea224 */ /* 0x008fc800078e020e */
[----:B----4-:R-:W-:-:S08]  /*0560*/  @!P3 IMAD R14, R27, R24, R14 ;  /* 0x000000181b0eb224 */ /* 0x010fd000078e020e */
[----:B------:R-:W-:Y:S05]  /*0570*/  @P1 BRA `(.L_x_4) ;  /* 0xfffffffc00401947 */ /* 0x000fea000383ffff */
[----:B------:R-:W-:-:S07]  /*0580*/  IMAD.MOV.U32 R7, RZ, RZ, R17 ;  /* 0x000000ffff077224 */ /* 0x000fce00078e0011 */
.L_x_1:
[----:B------:R-:W-:-:S13]  /*0590*/  ISETP.NE.AND P1, PT, R20, RZ, PT ;  /* 0x000000ff1400720c */ /* 0x000fda0003f25270 */
[----:B------:R-:W-:Y:S05]  /*05a0*/  @!P1 BRA `(.L_x_5) ;  /* 0x0000000000b09947 */ /* 0x000fea0003800000 */
[----:B------:R-:W-:Y:S01]  /*05b0*/  BSSY.RECONVERGENT B0, `(.L_x_6) ;  /* 0x0000010000007945 */ /* 0x000fe20003800200 */
[----:B------:R-:W-:-:S03]  /*05c0*/  ISETP.NE.AND P2, PT, R20, 0x1, PT ;  /* 0x000000011400780c */ /* 0x000fc60003f45270 */
[----:B------:R-:W-:Y:S10]  /*05d0*/  @P0 BRA `(.L_x_7) ;  /* 0x0000000000340947 */ /* 0x000ff40003800000 */
[----:B------:R-:W-:-:S05]  /*05e0*/  IMAD.IADD R6, R16, 0x1, R7 ;  /* 0x0000000110067824 */ /* 0x000fca00078e0207 */
[----:B------:R-:W-:-:S04]  /*05f0*/  ISETP.GE.AND P1, PT, R6, UR6, PT ;  /* 0x0000000606007c0c */ /* 0x000fc8000bf26270 */
[----:B------:R-:W-:-:S13]  /*0600*/  ISETP.LT.OR P1, PT, R6, RZ, P1 ;  /* 0x000000ff0600720c */ /* 0x000fda0000f21670 */
[----:B------:R-:W-:Y:S05]  /*0610*/  @P1 BRA `(.L_x_7) ;  /* 0x0000000000241947 */ /* 0x000fea0003800000 */
[----:B--2---:R-:W1:Y:S01]  /*0620*/  LDC.64 R4, c[0x0][0x380] ;  /* 0x0000e000ff047b82 */ /* 0x004e620000000a00 */
[----:B------:R-:W-:Y:S02]  /*0630*/  IMAD.IADD R9, R21, 0x1, R6 ;  /* 0x0000000115097824 */ /* 0x000fe400078e0206 */
[----:B------:R-:W-:-:S05]  /*0640*/  VIADD R11, R7, UR5 ;  /* 0x00000005070b7c36 */ /* 0x000fca0008000000 */
[----:B0-----:R-:W0:Y:S01]  /*0650*/  LDC.64 R2, c[0x0][0x388] ;  /* 0x0000e200ff027b82 */ /* 0x001e220000000a00 */
[----:B-1----:R-:W-:-:S06]  /*0660*/  IMAD.WIDE R4, R9, 0x4, R4 ;  /* 0x0000000409047825 */ /* 0x002fcc00078e0204 */
[----:B------:R-:W2:Y:S01]  /*0670*/  LDG.E R5, desc[UR8][R4.64] ;  /* 0x0000000804057981 */ /* 0x000ea2000c1e1900 */
[----:B0-----:R-:W-:-:S06]  /*0680*/  IMAD.WIDE.U32 R2, R11, 0x4, R2 ;  /* 0x000000040b027825 */ /* 0x001fcc00078e0002 */
[----:B------:R-:W2:Y:S02]  /*0690*/  LDG.E R2, desc[UR8][R2.64] ;  /* 0x0000000802027981 */ /* 0x000ea4000c1e1900 */
[----:B--2---:R-:W-:-:S07]  /*06a0*/  IMAD R14, R5, R2, R14 ;  /* 0x00000002050e7224 */ /* 0x004fce00078e020e */
.L_x_7:
[----:B------:R-:W-:Y:S05]  /*06b0*/  BSYNC.RECONVERGENT B0 ;  /* 0x0000000000007941 */ /* 0x000fea0003800200 */
.L_x_6:
[----:B------:R-:W-:Y:S05]  /*06c0*/  @!P2 BRA `(.L_x_5) ;  /* 0x000000000068a947 */ /* 0x000fea0003800000 */
[----:B--2---:R-:W1:Y:S01]  /*06d0*/  LDC.64 R4, c[0x0][0x380] ;  /* 0x0000e000ff047b82 */ /* 0x004e620000000a00 */
[C-C-:B------:R-:W-:Y:S02]  /*06e0*/  IADD3 R6, PT, PT, R7.reuse, 0x1, R16.reuse ;  /* 0x0000000107067810 */ /* 0x140fe40007ffe010 */
[----:B------:R-:W-:Y:S02]  /*06f0*/  IADD3 R9, PT, PT, R7, 0x2, R16 ;  /* 0x0000000207097810 */ /* 0x000fe40007ffe010 */
[C---:B------:R-:W-:Y:S02]  /*0700*/  ISETP.GE.AND P1, PT, R6.reuse, UR6, PT ;  /* 0x0000000606007c0c */ /* 0x040fe4000bf26270 */
[----:B------:R-:W-:Y:S01]  /*0710*/  ISETP.GE.AND P3, PT, R9, UR6, PT ;  /* 0x0000000609007c0c */ /* 0x000fe2000bf66270 */
[----:B0-----:R-:W0:Y:S01]  /*0720*/  LDC.64 R2, c[0x0][0x388] ;  /* 0x0000e200ff027b82 */ /* 0x001e220000000a00 */
[----:B------:R-:W-:Y:S02]  /*0730*/  ISETP.LT.OR P1, PT, R6, RZ, P1 ;  /* 0x000000ff0600720c */ /* 0x000fe40000f21670 */
[----:B------:R-:W-:-:S02]  /*0740*/  SHF.R.S32.HI R8, RZ, 0x1f, R21 ;  /* 0x0000001fff087819 */ /* 0x000fc40000011415 */
[----:B------:R-:W-:Y:S02]  /*0750*/  IADD3 R6, P6, PT, R7, UR5, RZ ;  /* 0x0000000507067c10 */ /* 0x000fe4000ffde0ff */
[----:B------:R-:W-:Y:S02]  /*0760*/  IADD3 R21, P5, P4, R21, R7, R16 ;  /* 0x0000000715157210 */ /* 0x000fe40007cbe010 */
[----:B------:R-:W-:Y:S01]  /*0770*/  ISETP.LT.OR P3, PT, R9, RZ, P3 ;  /* 0x000000ff0900720c */ /* 0x000fe20001f61670 */
[----:B------:R-:W-:Y:S01]  /*0780*/  IMAD.X R7, RZ, RZ, RZ, P6 ;  /* 0x000000ffff077224 */ /* 0x000fe200030e06ff */
[----:B------:R-:W-:Y:S02]  /*0790*/  ISETP.EQ.OR P2, PT, R20, 0x2, P0 ;  /* 0x000000021400780c */ /* 0x000fe40000742670 */
[----:B------:R-:W-:Y:S02]  /*07a0*/  PLOP3.LUT P1, PT, P0, P1, PT, 0xf8, 0x8f ;  /* 0x00000000008f781c */ /* 0x000fe40000723f70 */
[----:B------:R-:W-:-:S02]  /*07b0*/  IADD3.X R8, PT, PT, R8, RZ, R19, P5, P4 ;  /* 0x000000ff08087210 */ /* 0x000fc40002fe8413 */
[C---:B-1----:R-:W-:Y:S02]  /*07c0*/  LEA R4, P0, R21.reuse, R4, 0x2 ;  /* 0x0000000415047211 */ /* 0x042fe400078010ff */
[----:B------:R-:W-:Y:S02]  /*07d0*/  PLOP3.LUT P2, PT, P2, P3, PT, 0xf8, 0x8f ;  /* 0x00000000008f781c */ /* 0x000fe40001747f70 */
[----:B------:R-:W-:Y:S02]  /*07e0*/  LEA.HI.X R5, R21, R5, R8, 0x2, P0 ;  /* 0x0000000515057211 */ /* 0x000fe400000f1408 */
[----:B0-----:R-:W-:-:S04]  /*07f0*/  LEA R2, P4, R6, R2, 0x2 ;  /* 0x0000000206027211 */ /* 0x001fc800078810ff */
[----:B------:R-:W-:Y:S02]  /*0800*/  LEA.HI.X R3, R6, R3, R7, 0x2, P4 ;  /* 0x0000000306037211 */ /* 0x000fe400020f1407 */
[----:B------:R-:W2:Y:S04]  /*0810*/  @!P1 LDG.E R7, desc[UR8][R4.64+0x4] ;  /* 0x0000040804079981 */ /* 0x000ea8000c1e1900 */
[----:B------:R-:W2:Y:S04]  /*0820*/  @!P1 LDG.E R6, desc[UR8][R2.64+0x4] ;  /* 0x0000040802069981 */ /* 0x000ea8000c1e1900 */
[----:B------:R-:W3:Y:S04]  /*0830*/  @!P2 LDG.E R9, desc[UR8][R4.64+0x8] ;  /* 0x000008080409a981 */ /* 0x000ee8000c1e1900 */
[----:B------:R-:W3:Y:S01]  /*0840*/  @!P2 LDG.E R8, desc[UR8][R2.64+0x8] ;  /* 0x000008080208a981 */ /* 0x000ee2000c1e1900 */
[----:B--2---:R-:W-:-:S04]  /*0850*/  @!P1 IMAD R14, R7, R6, R14 ;  /* 0x00000006070e9224 */ /* 0x004fc800078e020e */
[----:B---3--:R-:W-:-:S07]  /*0860*/  @!P2 IMAD R14, R9, R8, R14 ;  /* 0x00000008090ea224 */ /* 0x008fce00078e020e */
.L_x_5:
[----:B------:R-:W-:Y:S05]  /*0870*/  BRA.U UP1, `(.L_x_8) ;  /* 0xfffffff9013c7547 */ /* 0x000fea000b83ffff */
.L_x_0:
[----:B0-----:R-:W0:Y:S01]  /*0880*/  LDC.64 R2, c[0x0][0x390] ;  /* 0x0000e400ff027b82 */ /* 0x001e220000000a00 */
[----:B------:R-:W1:Y:S02]  /*0890*/  LDCU UR5, c[0x0][0x398] ;  /* 0x00007300ff0577ac */ /* 0x000e640008000800 */
[----:B-1----:R-:W-:-:S04]  /*08a0*/  IMAD R15, R0, UR5, R15 ;  /* 0x00000005000f7c24 */ /* 0x002fc8000f8e020f */
[----:B0-----:R-:W-:-:S05]  /*08b0*/  IMAD.WIDE R2, R15, 0x4, R2 ;  /* 0x000000040f027825 */ /* 0x001fca00078e0202 */
[----:B------:R-:W-:Y:S01]  /*08c0*/  STG.E desc[UR8][R2.64], R14 ;  /* 0x0000000e02007986 */ /* 0x000fe2000c101908 */
[----:B------:R-:W-:Y:S05]  /*08d0*/  EXIT ;  /* 0x000000000000794d */ /* 0x000fea0003800000 */
.L_x_9:
[----:B------:R-:W-:-:S00]  /*08e0*/  BRA `(.L_x_9) ;  /* 0xfffffffc00fc7947 */ /* 0x000fc0000383ffff */
[----:B------:R-:W-:-:S00]  /*08f0*/  NOP ;  /* 0x0000000000007918 */ /* 0x000fc00000000000 */
        /* <DEDUP_REMOVED lines=8> */
.L_x_10:


//--------------------- .nv.shared.reserved.0     --------------------------
	.section	.nv.shared.reserved.0,"aw",@nobits
	.weak		__nv_reservedSMEM_offset_0_alias
	.size		__nv_reservedSMEM_offset_0_alias, 0, 64
	.other		__nv_reservedSMEM_offset_0_alias,@"STO_CUDA_RESERVED_SHARED STV_DEFAULT"
__nv_reservedSMEM_offset_0_alias:
	.zero		0
	.zero		64


//--------------------- .nv.constant0._Z13convolution2DPiS_S_ii --------------------------
	.section	.nv.constant0._Z13convolution2DPiS_S_ii,"a",@progbits
	.sectionflags	@""
	.align	4
.nv.constant0._Z13convolution2DPiS_S_ii:
	.zero		928


//--------------------- SYMBOLS --------------------------

	.type		.nv.reservedSmem.offset0,@object
	.size		.nv.reservedSmem.offset0,0x4
